	.headerflags	@"EF_CUDA_TEXMODE_UNIFIED EF_CUDA_64BIT_ADDRESS EF_CUDA_ACCELERATORS EF_CUDA_SM90 EF_CUDA_VIRTUAL_SM(EF_CUDA_SM90)"
	.elftype	@"ET_EXEC"


//--------------------- .nv.info                  --------------------------
	.section	.nv.info,"",@"SHT_CUDA_INFO"
	.align	4


	//----- nvinfo : EIATTR_REGCOUNT
	.align		4
        /*0000*/ 	.byte	0x04, 0x2f
        /*0002*/ 	.short	(.L_2 - .L_1)
	.align		4
.L_1:
        /*0004*/ 	.word	index@(triton_poi_fused_add_log_neg_1)
        /*0008*/ 	.word	0x00000016


	//----- nvinfo : EIATTR_MIN_STACK_SIZE
	.align		4
.L_2:
        /*000c*/ 	.byte	0x04, 0x12
        /*000e*/ 	.short	(.L_4 - .L_3)
	.align		4
.L_3:
        /*0010*/ 	.word	index@(triton_poi_fused_add_log_neg_1)
        /*0014*/ 	.word	0x00000000


	//----- nvinfo : EIATTR_FRAME_SIZE
	.align		4
.L_4:
        /*0018*/ 	.byte	0x04, 0x11
        /*001a*/ 	.short	(.L_6 - .L_5)
	.align		4
.L_5:
        /*001c*/ 	.word	index@(triton_poi_fused_add_log_neg_1)
        /*0020*/ 	.word	0x00000000


	//----- nvinfo : EIATTR_MIN_STACK_SIZE
	.align		4
.L_6:
        /*0024*/ 	.byte	0x04, 0x12
        /*0026*/ 	.short	(.L_8 - .L_7)
	.align		4
.L_7:
        /*0028*/ 	.word	index@(triton_poi_fused_add_log_neg_1)
        /*002c*/ 	.word	0x00000000
.L_8:


//--------------------- .nv.info.triton_poi_fused_add_log_neg_1 --------------------------
	.section	.nv.info.triton_poi_fused_add_log_neg_1,"",@"SHT_CUDA_INFO"
	.sectionflags	@""
	.align	4


	//----- nvinfo : EIATTR_CUDA_API_VERSION
	.align		4
        /*0000*/ 	.byte	0x04, 0x37
        /*0002*/ 	.short	(.L_10 - .L_9)
.L_9:
        /*0004*/ 	.word	0x0000007c


	//----- nvinfo : EIATTR_KPARAM_INFO
	.align		4
.L_10:
        /*0008*/ 	.byte	0x04, 0x17
        /*000a*/ 	.short	(.L_12 - .L_11)
.L_11:
        /*000c*/ 	.word	0x00000000
        /*0010*/ 	.short	0x0006
        /*0012*/ 	.short	0x0030
        /*0014*/ 	.byte	0x00, 0xf0, 0x11, 0x00


	//----- nvinfo : EIATTR_KPARAM_INFO
	.align		4
.L_12:
        /*0018*/ 	.byte	0x04, 0x17
        /*001a*/ 	.short	(.L_14 - .L_13)
.L_13:
        /*001c*/ 	.word	0x00000000
        /*0020*/ 	.short	0x0005
        /*0022*/ 	.short	0x0028
        /*0024*/ 	.byte	0x00, 0xf4, 0x21, 0x00


	//----- nvinfo : EIATTR_KPARAM_INFO
	.align		4
.L_14:
        /*0028*/ 	.byte	0x04, 0x17
        /*002a*/ 	.short	(.L_16 - .L_15)
.L_15:
        /*002c*/ 	.word	0x00000000
        /*0030*/ 	.short	0x0004
        /*0032*/ 	.short	0x0020
        /*0034*/ 	.byte	0x00, 0xf4, 0x21, 0x00


	//----- nvinfo : EIATTR_KPARAM_INFO
	.align		4
.L_16:
        /*0038*/ 	.byte	0x04, 0x17
        /*003a*/ 	.short	(.L_18 - .L_17)
.L_17:
        /*003c*/ 	.word	0x00000000
        /*0040*/ 	.short	0x0003
        /*0042*/ 	.short	0x0018
        /*0044*/ 	.byte	0x00, 0xf4, 0x21, 0x00


	//----- nvinfo : EIATTR_KPARAM_INFO
	.align		4
.L_18:
        /*0048*/ 	.byte	0x04, 0x17
        /*004a*/ 	.short	(.L_20 - .L_19)
.L_19:
        /*004c*/ 	.word	0x00000000
        /*0050*/ 	.short	0x0002
        /*0052*/ 	.short	0x0010
        /*0054*/ 	.byte	0x00, 0xf4, 0x21, 0x00


	//----- nvinfo : EIATTR_KPARAM_INFO
	.align		4
.L_20:
        /*0058*/ 	.byte	0x04, 0x17
        /*005a*/ 	.short	(.L_22 - .L_21)
.L_21:
        /*005c*/ 	.word	0x00000000
        /*0060*/ 	.short	0x0001
        /*0062*/ 	.short	0x0008
        /*0064*/ 	.byte	0x00, 0xf4, 0x21, 0x00


	//----- nvinfo : EIATTR_KPARAM_INFO
	.align		4
.L_22:
        /*0068*/ 	.byte	0x04, 0x17
        /*006a*/ 	.short	(.L_24 - .L_23)
.L_23:
        /*006c*/ 	.word	0x00000000
        /*0070*/ 	.short	0x0000
        /*0072*/ 	.short	0x0000
        /*0074*/ 	.byte	0x00, 0xf4, 0x21, 0x00


	//----- nvinfo : EIATTR_SPARSE_MMA_MASK
	.align		4
.L_24:
        /*0078*/ 	.byte	0x03, 0x50
        /*007a*/ 	.short	0x0000


	//----- nvinfo : EIATTR_MAXREG_COUNT
	.align		4
        /*007c*/ 	.byte	0x03, 0x1b
        /*007e*/ 	.short	0x00ff


	//----- nvinfo : EIATTR_EXIT_INSTR_OFFSETS
	.align		4
        /*0080*/ 	.byte	0x04, 0x1c
        /*0082*/ 	.short	(.L_26 - .L_25)


	//   ....[0]....
.L_25:
        /*0084*/ 	.word	0x000005b0


	//   ....[1]....
        /*0088*/ 	.word	0x000005d0


	//----- nvinfo : EIATTR_REQNTID
	.align		4
.L_26:
        /*008c*/ 	.byte	0x04, 0x10
        /*008e*/ 	.short	(.L_28 - .L_27)
.L_27:
        /*0090*/ 	.word	0x00000080
        /*0094*/ 	.word	0x00000001
        /*0098*/ 	.word	0x00000001


	//----- nvinfo : EIATTR_CBANK_PARAM_SIZE
	.align		4
.L_28:
        /*009c*/ 	.byte	0x03, 0x19
        /*009e*/ 	.short	0x0034


	//----- nvinfo : EIATTR_PARAM_CBANK
	.align		4
        /*00a0*/ 	.byte	0x04, 0x0a
        /*00a2*/ 	.short	(.L_30 - .L_29)
	.align		4
.L_29:
        /*00a4*/ 	.word	index@(.nv.constant0.triton_poi_fused_add_log_neg_1)
        /*00a8*/ 	.short	0x0210
        /*00aa*/ 	.short	0x0034


	//----- nvinfo : EIATTR_SW_WAR
	.align		4
.L_30:
        /*00ac*/ 	.byte	0x04, 0x36
        /*00ae*/ 	.short	(.L_32 - .L_31)
.L_31:
        /*00b0*/ 	.word	0x00000008
.L_32:


//--------------------- .nv.callgraph             --------------------------
	.section	.nv.callgraph,"",@"SHT_CUDA_CALLGRAPH"
	.align	4
	.sectionentsize	8
	.align		4
        /*0000*/ 	.word	0x00000000
	.align		4
        /*0004*/ 	.word	0xffffffff
	.align		4
        /*0008*/ 	.word	0x00000000
	.align		4
        /*000c*/ 	.word	0xfffffffe
	.align		4
        /*0010*/ 	.word	0x00000000
	.align		4
        /*0014*/ 	.word	0xfffffffd
	.align		4
        /*0018*/ 	.word	0x00000000
	.align		4
        /*001c*/ 	.word	0xfffffffc


//--------------------- .nv.constant4             --------------------------
	.section	.nv.constant4,"a",@progbits
	.align	8
	.align		8
.nv.constant4:
        /*0000*/ 	.dword	_$_str


//--------------------- .text.triton_poi_fused_add_log_neg_1 --------------------------
	.section	.text.triton_poi_fused_add_log_neg_1,"ax",@progbits
	.align	128
        .global         triton_poi_fused_add_log_neg_1
        .type           triton_poi_fused_add_log_neg_1,@function
        .size           triton_poi_fused_add_log_neg_1,(.L_x_1 - triton_poi_fused_add_log_neg_1)
        .other          triton_poi_fused_add_log_neg_1,@"STO_CUDA_ENTRY STV_DEFAULT"
triton_poi_fused_add_log_neg_1:
.text.triton_poi_fused_add_log_neg_1:
[----:B------:R-:W0:Y:S01]  /*0000*/  LDC R1, c[0x0][0x28] ;  /* 0x00000a00ff017b82 */ /* 0x000e220000000800 */
[----:B------:R-:W1:Y:S07]  /*0010*/  S2R R9, SR_TID.X ;  /* 0x0000000000097919 */ /* 0x000e6e0000002100 */
[----:B------:R-:W2:Y:S01]  /*0020*/  LDC.64 R2, c[0x0][0x210] ;  /* 0x00008400ff027b82 */ /* 0x000ea20000000a00 */
[----:B------:R-:W-:Y:S01]  /*0030*/  IMAD.MOV.U32 R0, RZ, RZ, RZ ;  /* 0x000000ffff007224 */ /* 0x000fe200078e00ff */
[----:B------:R-:W-:Y:S01]  /*0040*/  ULDC.64 UR4, c[0x0][0x208] ;  /* 0x0000820000047ab9 */ /* 0x000fe20000000a00 */
[----:B------:R-:W3:Y:S05]  /*0050*/  S2R R8, SR_CTAID.X ;  /* 0x0000000000087919 */ /* 0x000eea0000002500 */
[----:B------:R-:W4:Y:S08]  /*0060*/  LDC.64 R10, c[0x0][0x228] ;  /* 0x00008a00ff0a7b82 */ /* 0x000f300000000a00 */
[----:B------:R-:W5:Y:S08]  /*0070*/  LDC.64 R14, c[0x0][0x220] ;  /* 0x00008800ff0e7b82 */ /* 0x000f700000000a00 */
[----:B------:R-:W4:Y:S01]  /*0080*/  LDC.64 R12, c[0x0][0x218] ;  /* 0x00008600ff0c7b82 */ /* 0x000f220000000a00 */
[----:B-1----:R-:W-:-:S05]  /*0090*/  LOP3.LUT R9, R9, 0x7f, RZ, 0xc0, !PT ;  /* 0x0000007f09097812 */ /* 0x002fca00078ec0ff */
[----:B---3--:R-:W-:-:S04]  /*00a0*/  IMAD R9, R8, 0x80, R9 ;  /* 0x0000008008097824 */ /* 0x008fc800078e0209 */
[C---:B--2---:R-:W-:Y:S01]  /*00b0*/  IMAD.WIDE R2, R9.reuse, 0x4, R2 ;  /* 0x0000000409027825 */ /* 0x044fe200078e0202 */
[----:B------:R-:W-:Y:S02]  /*00c0*/  SHF.R.S32.HI R4, RZ, 0x1f, R9 ;  /* 0x0000001fff047819 */ /* 0x000fe40000011409 */
[----:B------:R-:W-:Y:S02]  /*00d0*/  ISETP.GE.AND P0, PT, R9, 0x200, PT ;  /* 0x000002000900780c */ /* 0x000fe40003f06270 */
[----:B------:R-:W-:-:S04]  /*00e0*/  LEA.HI R4, R4, R9, RZ, 0x6 ;  /* 0x0000000904047211 */ /* 0x000fc800078f30ff */
[----:B------:R-:W-:-:S04]  /*00f0*/  LOP3.LUT R6, R4, 0xffc0, RZ, 0xc0, !PT ;  /* 0x0000ffc004067812 */ /* 0x000fc800078ec0ff */
[----:B------:R-:W-:-:S03]  /*0100*/  IADD3 R6, R9, -R6, RZ ;  /* 0x8000000609067210 */ /* 0x000fc60007ffe0ff */
[----:B------:R-:W2:Y:S01]  /*0110*/  @!P0 LDG.E R0, desc[UR4][R2.64] ;  /* 0x0000000402008981 */ /* 0x000ea2000c1e1900 */
[----:B------:R-:W-:Y:S02]  /*0120*/  PRMT R5, R6, 0x8880, RZ ;  /* 0x0000888006057816 */ /* 0x000fe400000000ff */
[----:B------:R-:W-:Y:S01]  /*0130*/  SHF.R.S32.HI R16, RZ, 0x18, R8 ;  /* 0x00000018ff107819 */ /* 0x000fe20000011408 */
[----:B------:R-:W-:Y:S01]  /*0140*/  HFMA2.MMA R8, -RZ, RZ, 0, 0 ;  /* 0x00000000ff087435 */ /* 0x000fe200000001ff */
[----:B------:R-:W-:Y:S02]  /*0150*/  PRMT R5, R5, 0x7710, RZ ;  /* 0x0000771005057816 */ /* 0x000fe400000000ff */
[----:B------:R-:W-:Y:S02]  /*0160*/  SGXT R16, R16, 0x1 ;  /* 0x000000011010781a */ /* 0x000fe40000000200 */
[----:B------:R-:W-:-:S04]  /*0170*/  SHF.R.U32.HI R5, RZ, 0xc, R5 ;  /* 0x0000000cff057819 */ /* 0x000fc80000011605 */
[----:B------:R-:W-:-:S05]  /*0180*/  LOP3.LUT R5, R5, 0x7, RZ, 0xc0, !PT ;  /* 0x0000000705057812 */ /* 0x000fca00078ec0ff */
[----:B------:R-:W-:Y:S01]  /*0190*/  IMAD.IADD R6, R6, 0x1, R5 ;  /* 0x0000000106067824 */ /* 0x000fe200078e0205 */
[----:B------:R-:W-:-:S04]  /*01a0*/  SHF.R.S32.HI R5, RZ, 0x6, R4 ;  /* 0x00000006ff057819 */ /* 0x000fc80000011404 */
[----:B------:R-:W-:Y:S02]  /*01b0*/  LEA.HI R4, R4, R5, RZ, 0x1 ;  /* 0x0000000504047211 */ /* 0x000fe400078f08ff */
[----:B------:R-:W-:Y:S02]  /*01c0*/  PRMT R7, R6, 0x8880, RZ ;  /* 0x0000888006077816 */ /* 0x000fe400000000ff */
[----:B------:R-:W-:Y:S02]  /*01d0*/  LOP3.LUT R4, R4, 0x1ffffffe, RZ, 0xc0, !PT ;  /* 0x1ffffffe04047812 */ /* 0x000fe400078ec0ff */
[----:B------:R-:W-:Y:S02]  /*01e0*/  LEA.HI R6, R16, R9, RZ, 0x7 ;  /* 0x0000000910067211 */ /* 0x000fe400078f38ff */
[----:B------:R-:W-:Y:S01]  /*01f0*/  SHF.R.S32.HI R7, RZ, 0x3, R7 ;  /* 0x00000003ff077819 */ /* 0x000fe20000011407 */
[----:B------:R-:W-:Y:S01]  /*0200*/  IMAD.IADD R4, R5, 0x1, -R4 ;  /* 0x0000000105047824 */ /* 0x000fe200078e0a04 */
[----:B------:R-:W-:-:S02]  /*0210*/  SHF.R.S32.HI R5, RZ, 0x7, R6 ;  /* 0x00000007ff057819 */ /* 0x000fc40000011406 */
[----:B------:R-:W-:Y:S02]  /*0220*/  PRMT R7, R7, 0x9910, RZ ;  /* 0x0000991007077816 */ /* 0x000fe400000000ff */
[----:B------:R-:W-:-:S03]  /*0230*/  LEA R5, R5, R4, 0x1 ;  /* 0x0000000405057211 */ /* 0x000fc600078e08ff */
[----:B------:R-:W-:Y:S02]  /*0240*/  IMAD.MOV.U32 R4, RZ, RZ, R7 ;  /* 0x000000ffff047224 */ /* 0x000fe400078e0007 */
[----:B------:R-:W1:Y:S02]  /*0250*/  LDC.64 R6, c[0x0][0x230] ;  /* 0x00008c00ff067b82 */ /* 0x000e640000000a00 */
[----:B------:R-:W-:-:S04]  /*0260*/  IMAD.U32 R17, R5, 0x8, R4 ;  /* 0x0000000805117824 */ /* 0x000fc800078e0004 */
[C---:B----4-:R-:W-:Y:S02]  /*0270*/  IMAD.WIDE R18, R17.reuse, 0x4, R10 ;  /* 0x0000000411127825 */ /* 0x050fe400078e020a */
[----:B------:R-:W3:Y:S03]  /*0280*/  LDC.64 R4, c[0x0][0x238] ;  /* 0x00008e00ff047b82 */ /* 0x000ee60000000a00 */
[----:B------:R-:W4:Y:S01]  /*0290*/  @!P0 LDG.E.EL R8, desc[UR4][R18.64] ;  /* 0x0000000412088981 */ /* 0x000f22000c2e1900 */
[----:B------:R-:W-:Y:S02]  /*02a0*/  LEA.HI R16, R16, R9, RZ, 0x3 ;  /* 0x0000000910107211 */ /* 0x000fe400078f18ff */
[----:B------:R-:W-:Y:S01]  /*02b0*/  CS2R R10, SRZ ;  /* 0x00000000000a7805 */ /* 0x000fe2000001ff00 */
[----:B-----5:R-:W-:Y:S01]  /*02c0*/  IMAD.WIDE R14, R17, 0x4, R14 ;  /* 0x00000004110e7825 */ /* 0x020fe200078e020e */
[----:B------:R-:W-:-:S03]  /*02d0*/  LOP3.LUT R16, R16, 0xfffffff8, RZ, 0xc0, !PT ;  /* 0xfffffff810107812 */ /* 0x000fc600078ec0ff */
[C---:B0-----:R-:W-:Y:S01]  /*02e0*/  IMAD.WIDE R12, R9.reuse, 0x4, R12 ;  /* 0x00000004090c7825 */ /* 0x041fe200078e020c */
[----:B------:R-:W5:Y:S03]  /*02f0*/  @!P0 LDG.E.EL R11, desc[UR4][R14.64] ;  /* 0x000000040e0b8981 */ /* 0x000f66000c2e1900 */
[----:B------:R-:W-:Y:S01]  /*0300*/  IMAD.IADD R9, R9, 0x1, -R16 ;  /* 0x0000000109097824 */ /* 0x000fe200078e0a10 */
[----:B------:R0:W5:Y:S03]  /*0310*/  @!P0 LDG.E R10, desc[UR4][R12.64] ;  /* 0x000000040c0a8981 */ /* 0x000166000c1e1900 */
[----:B-1----:R-:W-:-:S04]  /*0320*/  IMAD.WIDE R6, R9, 0x4, R6 ;  /* 0x0000000409067825 */ /* 0x002fc800078e0206 */
[----:B---3--:R-:W-:Y:S01]  /*0330*/  IMAD.WIDE R16, R9, 0x4, R4 ;  /* 0x0000000409107825 */ /* 0x008fe200078e0204 */
[----:B------:R-:W-:-:S06]  /*0340*/  CS2R R4, SRZ ;  /* 0x0000000000047805 */ /* 0x000fcc000001ff00 */
[----:B------:R1:W3:Y:S04]  /*0350*/  @!P0 LDG.E.EL R4, desc[UR4][R6.64] ;  /* 0x0000000406048981 */ /* 0x0002e8000c2e1900 */
[----:B------:R-:W3:Y:S01]  /*0360*/  @!P0 LDG.E.EL R5, desc[UR4][R16.64] ;  /* 0x0000000410058981 */ /* 0x000ee2000c2e1900 */
[----:B0-----:R-:W-:Y:S01]  /*0370*/  MOV R13, 0x3e055027 ;  /* 0x3e055027000d7802 */ /* 0x001fe20000000f00 */
[----:B-1----:R-:W-:Y:S01]  /*0380*/  IMAD.MOV.U32 R7, RZ, RZ, 0x3e000000 ;  /* 0x3e000000ff077424 */ /* 0x002fe200078e00ff */
[----:B--2---:R-:W-:-:S13]  /*0390*/  FSETP.GEU.AND P1, PT, R0, 1.175494350822287508e-38, PT ;  /* 0x008000000000780b */ /* 0x004fda0003f2e000 */
[----:B------:R-:W-:-:S05]  /*03a0*/  @!P1 FMUL R0, R0, 8388608 ;  /* 0x4b00000000009820 */ /* 0x000fca0000400000 */
[----:B------:R-:W-:-:S04]  /*03b0*/  IADD3 R9, R0, -0x3f2aaaab, RZ ;  /* 0xc0d5555500097810 */ /* 0x000fc80007ffe0ff */
[----:B------:R-:W-:-:S05]  /*03c0*/  LOP3.LUT R9, R9, 0xff800000, RZ, 0xc0, !PT ;  /* 0xff80000009097812 */ /* 0x000fca00078ec0ff */
[----:B------:R-:W-:-:S04]  /*03d0*/  IMAD.IADD R12, R0, 0x1, -R9 ;  /* 0x00000001000c7824 */ /* 0x000fc800078e0a09 */
[----:B------:R-:W-:-:S04]  /*03e0*/  FADD R12, R12, -1 ;  /* 0xbf8000000c0c7421 */ /* 0x000fc80000000000 */
[----:B------:R-:W-:-:S04]  /*03f0*/  FFMA.FTZ R13, R12, -R13, 0.14084610342979431152 ;  /* 0x3e1039f60c0d7423 */ /* 0x000fc8000001080d */
[----:B------:R-:W-:-:S04]  /*0400*/  FFMA.FTZ R13, R12, R13, -0.12148627638816833496 ;  /* 0xbdf8cdcc0c0d7423 */ /* 0x000fc8000001000d */
[----:B------:R-:W-:-:S04]  /*0410*/  FFMA.FTZ R13, R12, R13, 0.13980610668659210205 ;  /* 0x3e0f29550c0d7423 */ /* 0x000fc8000001000d */
[----:B------:R-:W-:-:S04]  /*0420*/  FFMA.FTZ R13, R12, R13, -0.16684235632419586182 ;  /* 0xbe2ad8b90c0d7423 */ /* 0x000fc8000001000d */
[----:B------:R-:W-:Y:S01]  /*0430*/  FFMA.FTZ R13, R12, R13, 0.20012299716472625732 ;  /* 0x3e4ced0b0c0d7423 */ /* 0x000fe2000001000d */
[----:B----4-:R-:W-:-:S03]  /*0440*/  FFMA R8, R8, R7, 9.9999997473787516356e-06 ;  /* 0x3727c5ac08087423 */ /* 0x010fc60000000007 */
[----:B------:R-:W-:Y:S01]  /*0450*/  FFMA.FTZ R13, R12, R13, -0.24999669194221496582 ;  /* 0xbe7fff220c0d7423 */ /* 0x000fe2000001000d */
[----:B------:R-:W-:Y:S01]  /*0460*/  ISETP.GE.U32.AND P2, PT, R0, 0x7f800000, PT ;  /* 0x7f8000000000780c */ /* 0x000fe20003f46070 */
[----:B------:R-:W0:Y:S02]  /*0470*/  MUFU.RSQ R15, R8 ;  /* 0x00000008000f7308 */ /* 0x000e240000001400 */
[----:B------:R-:W-:Y:S01]  /*0480*/  FFMA.FTZ R13, R12, R13, 0.33333182334899902344 ;  /* 0x3eaaaa780c0d7423 */ /* 0x000fe2000001000d */
[----:B------:R-:W-:-:S03]  /*0490*/  FSEL R6, RZ, -23, P1 ;  /* 0xc1b80000ff067808 */ /* 0x000fc60000800000 */
[C---:B------:R-:W-:Y:S01]  /*04a0*/  FFMA.FTZ R13, R12.reuse, R13, -0.5 ;  /* 0xbf0000000c0d7423 */ /* 0x040fe2000001000d */
[----:B------:R-:W-:Y:S01]  /*04b0*/  I2FP.F32.S32 R9, R9 ;  /* 0x0000000900097245 */ /* 0x000fe20000201400 */
[----:B-----5:R-:W-:Y:S02]  /*04c0*/  FADD R10, -R11, R10 ;  /* 0x0000000a0b0a7221 */ /* 0x020fe40000000100 */
[C---:B------:R-:W-:Y:S02]  /*04d0*/  FMUL R13, R12.reuse, R13 ;  /* 0x0000000d0c0d7220 */ /* 0x040fe40000400000 */
[----:B------:R-:W-:Y:S01]  /*04e0*/  FFMA.FTZ R6, R9, 1.1920928955078125e-07, R6 ;  /* 0x3400000009067823 */ /* 0x000fe20000010006 */
[----:B------:R-:W-:Y:S01]  /*04f0*/  @P2 MOV R7, 0x7f800000 ;  /* 0x7f80000000072802 */ /* 0x000fe20000000f00 */
[----:B------:R-:W-:Y:S01]  /*0500*/  FFMA.FTZ R13, R12, R13, R12 ;  /* 0x0000000d0c0d7223 */ /* 0x000fe2000001000c */
[----:B0-----:R-:W-:-:S03]  /*0510*/  FMUL R10, R15, R10 ;  /* 0x0000000a0f0a7220 */ /* 0x001fc60000400000 */
[----:B------:R-:W-:Y:S01]  /*0520*/  FFMA.FTZ R6, R6, 0.69314718246459960938, R13 ;  /* 0x3f31721806067823 */ /* 0x000fe2000001000d */
[C---:B------:R-:W-:Y:S01]  /*0530*/  @P2 FFMA.FTZ R6, R0.reuse, R7, +INF ;  /* 0x7f80000000062423 */ /* 0x040fe20000010007 */
[----:B------:R-:W-:-:S03]  /*0540*/  FSETP.NEU.AND P2, PT, R0, RZ, PT ;  /* 0x000000ff0000720b */ /* 0x000fc60003f4d000 */
[----:B------:R-:W-:Y:S01]  /*0550*/  FADD R6, RZ, -R6 ;  /* 0x80000006ff067221 */ /* 0x000fe20000000000 */
[----:B---3--:R-:W-:-:S04]  /*0560*/  FFMA R4, R10, R4, R5 ;  /* 0x000000040a047223 */ /* 0x008fc80000000005 */
[----:B------:R-:W-:Y:S02]  /*0570*/  FSEL R5, R6, +INF , P2 ;  /* 0x7f80000006057808 */ /* 0x000fe40001000000 */
[----:B------:R-:W-:-:S04]  /*0580*/  FSETP.GEU.AND P1, PT, R4, RZ, PT ;  /* 0x000000ff0400720b */ /* 0x000fc80003f2e000 */
[----:B------:R-:W-:-:S05]  /*0590*/  FSEL R4, R4, RZ, P1 ;  /* 0x000000ff04047208 */ /* 0x000fca0000800000 */
[----:B------:R-:W-:Y:S01]  /*05a0*/  FADD R5, R4, R5 ;  /* 0x0000000504057221 */ /* 0x000fe20000000000 */
[----:B------:R-:W-:Y:S06]  /*05b0*/  @P0 EXIT ;  /* 0x000000000000094d */ /* 0x000fec0003800000 */
[----:B------:R-:W-:Y:S01]  /*05c0*/  STG.E desc[UR4][R2.64], R5 ;  /* 0x0000000502007986 */ /* 0x000fe2000c101904 */
[----:B------:R-:W-:Y:S05]  /*05d0*/  EXIT ;  /* 0x000000000000794d */ /* 0x000fea0003800000 */
.L_x_0:
[----:B------:R-:W-:-:S00]  /*05e0*/  BRA `(.L_x_0) ;  /* 0xfffffffc00fc7947 */ /* 0x000fc0000383ffff */
[----:B------:R-:W-:-:S00]  /*05f0*/  NOP ;  /* 0x0000000000007918 */ /* 0x000fc00000000000 */
        /* <DEDUP_REMOVED lines=8> */
.L_x_1:


//--------------------- .nv.global.init           --------------------------
	.section	.nv.global.init,"aw",@progbits
.nv.global.init:
	.type		_$_str,@object
	.size		_$_str,(.L_0 - _$_str)
_$_str:
        /*0000*/ 	.byte	0x5f, 0x5f, 0x43, 0x55, 0x44, 0x41, 0x5f, 0x46, 0x54, 0x5a, 0x00
.L_0:


//--------------------- .nv.constant0.triton_poi_fused_add_log_neg_1 --------------------------
	.section	.nv.constant0.triton_poi_fused_add_log_neg_1,"a",@progbits
	.sectionflags	@""
	.align	4
.nv.constant0.triton_poi_fused_add_log_neg_1:
	.zero		580
